//
// Generated by NVIDIA NVVM Compiler
//
// Compiler Build ID: CL-36424714
// Cuda compilation tools, release 13.0, V13.0.88
// Based on NVVM 20.0.0
//

.version 9.0
.target sm_100
.address_size 64

	// .globl	_Z13kernel_globalPiii
// _ZZ13kernel_sharedPiiiE6s_data has been demoted

.visible .entry _Z13kernel_globalPiii(
	.param .u64 .ptr .align 1 _Z13kernel_globalPiii_param_0,
	.param .u32 _Z13kernel_globalPiii_param_1,
	.param .u32 _Z13kernel_globalPiii_param_2
)
{
	.reg .pred 	%p<2>;
	.reg .b32 	%r<9>;
	.reg .b64 	%rd<5>;

	ld.param.u64 	%rd1, [_Z13kernel_globalPiii_param_0];
	ld.param.u32 	%r3, [_Z13kernel_globalPiii_param_1];
	ld.param.u32 	%r2, [_Z13kernel_globalPiii_param_2];
	mov.u32 	%r4, %tid.x;
	mov.u32 	%r5, %ctaid.x;
	mov.u32 	%r6, %ntid.x;
	mad.lo.s32 	%r1, %r5, %r6, %r4;
	setp.ge.s32 	%p1, %r1, %r3;
	@%p1 bra 	$L__BB0_2;
	cvta.to.global.u64 	%rd2, %rd1;
	mul.wide.s32 	%rd3, %r1, 4;
	add.s64 	%rd4, %rd2, %rd3;
	ld.global.u32 	%r7, [%rd4];
	mul.lo.s32 	%r8, %r7, %r2;
	st.global.u32 	[%rd4], %r8;
$L__BB0_2:
	ret;

}
	// .globl	_Z13kernel_sharedPiii
.visible .entry _Z13kernel_sharedPiii(
	.param .u64 .ptr .align 1 _Z13kernel_sharedPiii_param_0,
	.param .u32 _Z13kernel_sharedPiii_param_1,
	.param .u32 _Z13kernel_sharedPiii_param_2
)
{
	.reg .pred 	%p<3>;
	.reg .b32 	%r<15>;
	.reg .b64 	%rd<5>;
	// demoted variable
	.shared .align 4 .b8 _ZZ13kernel_sharedPiiiE6s_data[1024];
	ld.param.u64 	%rd2, [_Z13kernel_sharedPiii_param_0];
	ld.param.u32 	%r3, [_Z13kernel_sharedPiii_param_1];
	ld.param.u32 	%r4, [_Z13kernel_sharedPiii_param_2];
	cvta.to.global.u64 	%rd3, %rd2;
	mov.u32 	%r5, %tid.x;
	mov.u32 	%r6, %ctaid.x;
	mov.u32 	%r7, %ntid.x;
	mad.lo.s32 	%r1, %r6, %r7, %r5;
	setp.ge.s32 	%p1, %r1, %r3;
	mul.wide.s32 	%rd4, %r1, 4;
	add.s64 	%rd1, %rd3, %rd4;
	shl.b32 	%r8, %r5, 2;
	mov.u32 	%r9, _ZZ13kernel_sharedPiiiE6s_data;
	add.s32 	%r2, %r9, %r8;
	@%p1 bra 	$L__BB1_2;
	ld.global.u32 	%r11, [%rd1];
	st.shared.u32 	[%r2], %r11;
	bra.uni 	$L__BB1_3;
$L__BB1_2:
	mov.b32 	%r10, 0;
	st.shared.u32 	[%r2], %r10;
$L__BB1_3:
	setp.ge.s32 	%p2, %r1, %r3;
	bar.sync 	0;
	ld.shared.u32 	%r12, [%r2];
	mul.lo.s32 	%r13, %r12, %r4;
	st.shared.u32 	[%r2], %r13;
	bar.sync 	0;
	@%p2 bra 	$L__BB1_5;
	ld.shared.u32 	%r14, [%r2];
	st.global.u32 	[%rd1], %r14;
$L__BB1_5:
	ret;

}


// ===== COMPILED SASS (sm_100) =====

	.target	sm_100

	.elftype	@"ET_EXEC"


//--------------------- .note.nv.tkinfo           --------------------------
	.section	.note.nv.tkinfo,"",@"SHT_NOTE"
	.sectionflags	@"SHF_NOTE_NV_TKINFO"
	.tkinfo
        /*0018*/ 	.word	0x00000002
        /*0030*/ 	.string	""
        /*0030*/ 	.string	"ptxas"
        /*0030*/ 	.string	"Cuda compilation tools, release 13.0, V13.0.88"
        /*0030*/ 	.string	"Build cuda_13.0.r13.0/compiler.36424714_0"
        /*0030*/ 	.string	"-arch sm_100 -m 64 "



//--------------------- .note.nv.cuinfo           --------------------------
	.section	.note.nv.cuinfo,"",@"SHT_NOTE"
	.sectionflags	@"SHF_NOTE_NV_CUINFO"
        /*0018*/ 	.short	0x0002
        /*001a*/ 	.short	0x0064
        /*001c*/ 	.short	0x0082
	.zero		2


//--------------------- .nv.info                  --------------------------
	.section	.nv.info,"",@"SHT_CUDA_INFO"
	.align	4


	//----- nvinfo : EIATTR_REGCOUNT
	.align		4
        /*0000*/ 	.byte	0x04, 0x2f
        /*0002*/ 	.short	(.L_1 - .L_0)
	.align		4
.L_0:
        /*0004*/ 	.word	index@(_Z13kernel_globalPiii)
        /*0008*/ 	.word	0x00000008


	//----- nvinfo : EIATTR_FRAME_SIZE
	.align		4
.L_1:
        /*000c*/ 	.byte	0x04, 0x11
        /*000e*/ 	.short	(.L_3 - .L_2)
	.align		4
.L_2:
        /*0010*/ 	.word	index@(_Z13kernel_globalPiii)
        /*0014*/ 	.word	0x00000000


	//----- nvinfo : EIATTR_REGCOUNT
	.align		4
.L_3:
        /*0018*/ 	.byte	0x04, 0x2f
        /*001a*/ 	.short	(.L_5 - .L_4)
	.align		4
.L_4:
        /*001c*/ 	.word	index@(_Z13kernel_sharedPiii)
        /*0020*/ 	.word	0x0000000a


	//----- nvinfo : EIATTR_FRAME_SIZE
	.align		4
.L_5:
        /*0024*/ 	.byte	0x04, 0x11
        /*0026*/ 	.short	(.L_7 - .L_6)
	.align		4
.L_6:
        /*0028*/ 	.word	index@(_Z13kernel_sharedPiii)
        /*002c*/ 	.word	0x00000000


	//----- nvinfo : EIATTR_MIN_STACK_SIZE
	.align		4
.L_7:
        /*0030*/ 	.byte	0x04, 0x12
        /*0032*/ 	.short	(.L_9 - .L_8)
	.align		4
.L_8:
        /*0034*/ 	.word	index@(_Z13kernel_sharedPiii)
        /*0038*/ 	.word	0x00000000


	//----- nvinfo : EIATTR_MIN_STACK_SIZE
	.align		4
.L_9:
        /*003c*/ 	.byte	0x04, 0x12
        /*003e*/ 	.short	(.L_11 - .L_10)
	.align		4
.L_10:
        /*0040*/ 	.word	index@(_Z13kernel_globalPiii)
        /*0044*/ 	.word	0x00000000
.L_11:


//--------------------- .nv.compat                --------------------------
	.section	.nv.compat,"",@"SHT_CUDA_COMPAT_INFO"
	.align	4
        /*0000*/ 	.byte	0x02, 0x09, 0x00, 0x00, 0x02, 0x02, 0x01, 0x00, 0x02, 0x05, 0x05, 0x00, 0x03, 0x07, 0x01, 0x01
        /*0010*/ 	.byte	0x02, 0x03, 0x00, 0x00, 0x02, 0x06, 0x01, 0x00, 0x04, 0x0b, 0x08, 0x00, 0x09, 0x00, 0x00, 0x00
        /*0020*/ 	.byte	0x00, 0x00, 0x00, 0x00


//--------------------- .nv.info._Z13kernel_sharedPiii --------------------------
	.section	.nv.info._Z13kernel_sharedPiii,"",@"SHT_CUDA_INFO"
	.sectionflags	@""
	.align	4


	//----- nvinfo : EIATTR_CUDA_API_VERSION
	.align		4
        /*0000*/ 	.byte	0x04, 0x37
        /*0002*/ 	.short	(.L_13 - .L_12)
.L_12:
        /*0004*/ 	.word	0x00000082


	//----- nvinfo : EIATTR_KPARAM_INFO
	.align		4
.L_13:
        /*0008*/ 	.byte	0x04, 0x17
        /*000a*/ 	.short	(.L_15 - .L_14)
.L_14:
        /*000c*/ 	.word	0x00000000
        /*0010*/ 	.short	0x0002
        /*0012*/ 	.short	0x000c
        /*0014*/ 	.byte	0x00, 0xf0, 0x11, 0x00


	//----- nvinfo : EIATTR_KPARAM_INFO
	.align		4
.L_15:
        /*0018*/ 	.byte	0x04, 0x17
        /*001a*/ 	.short	(.L_17 - .L_16)
.L_16:
        /*001c*/ 	.word	0x00000000
        /*0020*/ 	.short	0x0001
        /*0022*/ 	.short	0x0008
        /*0024*/ 	.byte	0x00, 0xf0, 0x11, 0x00


	//----- nvinfo : EIATTR_KPARAM_INFO
	.align		4
.L_17:
        /*0028*/ 	.byte	0x04, 0x17
        /*002a*/ 	.short	(.L_19 - .L_18)
.L_18:
        /*002c*/ 	.word	0x00000000
        /*0030*/ 	.short	0x0000
        /*0032*/ 	.short	0x0000
        /*0034*/ 	.byte	0x00, 0xf5, 0x21, 0x00


	//----- nvinfo : EIATTR_SPARSE_MMA_MASK
	.align		4
.L_19:
        /*0038*/ 	.byte	0x03, 0x50
        /*003a*/ 	.short	0x0000


	//----- nvinfo : EIATTR_MAXREG_COUNT
	.align		4
        /*003c*/ 	.byte	0x03, 0x1b
        /*003e*/ 	.short	0x00ff


	//----- nvinfo : EIATTR_NUM_BARRIERS
	.align		4
        /*0040*/ 	.byte	0x02, 0x4c
        /*0042*/ 	.byte	0x01
	.zero		1


	//----- nvinfo : EIATTR_MERCURY_ISA_VERSION
	.align		4
        /*0044*/ 	.byte	0x03, 0x5f
        /*0046*/ 	.short	0x0101


	//----- nvinfo : EIATTR_VRC_CTA_INIT_COUNT
	.align		4
        /*0048*/ 	.byte	0x02, 0x4a
	.zero		1
	.zero		1


	//----- nvinfo : EIATTR_EXIT_INSTR_OFFSETS
	.align		4
        /*004c*/ 	.byte	0x04, 0x1c
        /*004e*/ 	.short	(.L_21 - .L_20)


	//   ....[0]....
.L_20:
        /*0050*/ 	.word	0x00000170


	//   ....[1]....
        /*0054*/ 	.word	0x000001a0


	//----- nvinfo : EIATTR_CBANK_PARAM_SIZE
	.align		4
.L_21:
        /*0058*/ 	.byte	0x03, 0x19
        /*005a*/ 	.short	0x0010


	//----- nvinfo : EIATTR_PARAM_CBANK
	.align		4
        /*005c*/ 	.byte	0x04, 0x0a
        /*005e*/ 	.short	(.L_23 - .L_22)
	.align		4
.L_22:
        /*0060*/ 	.word	index@(.nv.constant0._Z13kernel_sharedPiii)
        /*0064*/ 	.short	0x0380
        /*0066*/ 	.short	0x0010


	//----- nvinfo : EIATTR_SW_WAR
	.align		4
.L_23:
        /*0068*/ 	.byte	0x04, 0x36
        /*006a*/ 	.short	(.L_25 - .L_24)
.L_24:
        /*006c*/ 	.word	0x00000008
.L_25:


//--------------------- .nv.info._Z13kernel_globalPiii --------------------------
	.section	.nv.info._Z13kernel_globalPiii,"",@"SHT_CUDA_INFO"
	.sectionflags	@""
	.align	4


	//----- nvinfo : EIATTR_CUDA_API_VERSION
	.align		4
        /*0000*/ 	.byte	0x04, 0x37
        /*0002*/ 	.short	(.L_27 - .L_26)
.L_26:
        /*0004*/ 	.word	0x00000082


	//----- nvinfo : EIATTR_KPARAM_INFO
	.align		4
.L_27:
        /*0008*/ 	.byte	0x04, 0x17
        /*000a*/ 	.short	(.L_29 - .L_28)
.L_28:
        /*000c*/ 	.word	0x00000000
        /*0010*/ 	.short	0x0002
        /*0012*/ 	.short	0x000c
        /*0014*/ 	.byte	0x00, 0xf0, 0x11, 0x00


	//----- nvinfo : EIATTR_KPARAM_INFO
	.align		4
.L_29:
        /*0018*/ 	.byte	0x04, 0x17
        /*001a*/ 	.short	(.L_31 - .L_30)
.L_30:
        /*001c*/ 	.word	0x00000000
        /*0020*/ 	.short	0x0001
        /*0022*/ 	.short	0x0008
        /*0024*/ 	.byte	0x00, 0xf0, 0x11, 0x00


	//----- nvinfo : EIATTR_KPARAM_INFO
	.align		4
.L_31:
        /*0028*/ 	.byte	0x04, 0x17
        /*002a*/ 	.short	(.L_33 - .L_32)
.L_32:
        /*002c*/ 	.word	0x00000000
        /*0030*/ 	.short	0x0000
        /*0032*/ 	.short	0x0000
        /*0034*/ 	.byte	0x00, 0xf5, 0x21, 0x00


	//----- nvinfo : EIATTR_SPARSE_MMA_MASK
	.align		4
.L_33:
        /*0038*/ 	.byte	0x03, 0x50
        /*003a*/ 	.short	0x0000


	//----- nvinfo : EIATTR_MAXREG_COUNT
	.align		4
        /*003c*/ 	.byte	0x03, 0x1b
        /*003e*/ 	.short	0x00ff


	//----- nvinfo : EIATTR_MERCURY_ISA_VERSION
	.align		4
        /*0040*/ 	.byte	0x03, 0x5f
        /*0042*/ 	.short	0x0101


	//----- nvinfo : EIATTR_VRC_CTA_INIT_COUNT
	.align		4
        /*0044*/ 	.byte	0x02, 0x4a
	.zero		1
	.zero		1


	//----- nvinfo : EIATTR_EXIT_INSTR_OFFSETS
	.align		4
        /*0048*/ 	.byte	0x04, 0x1c
        /*004a*/ 	.short	(.L_35 - .L_34)


	//   ....[0]....
.L_34:
        /*004c*/ 	.word	0x00000070


	//   ....[1]....
        /*0050*/ 	.word	0x000000f0


	//----- nvinfo : EIATTR_CBANK_PARAM_SIZE
	.align		4
.L_35:
        /*0054*/ 	.byte	0x03, 0x19
        /*0056*/ 	.short	0x0010


	//----- nvinfo : EIATTR_PARAM_CBANK
	.align		4
        /*0058*/ 	.byte	0x04, 0x0a
        /*005a*/ 	.short	(.L_37 - .L_36)
	.align		4
.L_36:
        /*005c*/ 	.word	index@(.nv.constant0._Z13kernel_globalPiii)
        /*0060*/ 	.short	0x0380
        /*0062*/ 	.short	0x0010


	//----- nvinfo : EIATTR_SW_WAR
	.align		4
.L_37:
        /*0064*/ 	.byte	0x04, 0x36
        /*0066*/ 	.short	(.L_39 - .L_38)
.L_38:
        /*0068*/ 	.word	0x00000008
.L_39:


//--------------------- .nv.callgraph             --------------------------
	.section	.nv.callgraph,"",@"SHT_CUDA_CALLGRAPH"
	.align	4
	.sectionentsize	8
	.align		4
        /*0000*/ 	.word	0x00000000
	.align		4
        /*0004*/ 	.word	0xffffffff
	.align		4
        /*0008*/ 	.word	0x00000000
	.align		4
        /*000c*/ 	.word	0xfffffffe
	.align		4
        /*0010*/ 	.word	0x00000000
	.align		4
        /*0014*/ 	.word	0xfffffffd
	.align		4
        /*0018*/ 	.word	0x00000000
	.align		4
        /*001c*/ 	.word	0xfffffffc


//--------------------- .text._Z13kernel_sharedPiii --------------------------
	.section	.text._Z13kernel_sharedPiii,"ax",@progbits
	.align	128
        .global         _Z13kernel_sharedPiii
        .type           _Z13kernel_sharedPiii,@function
        .size           _Z13kernel_sharedPiii,(.L_x_2 - _Z13kernel_sharedPiii)
        .other          _Z13kernel_sharedPiii,@"STO_CUDA_ENTRY STV_DEFAULT"
_Z13kernel_sharedPiii:
.text._Z13kernel_sharedPiii:
[----:B------:R-:W-:Y:S01]  /*0000*/  LDC R1, c[0x0][0x37c] ;  /* 0x0000df00ff017b82 */ /* 0x000fe20000000800 */
[----:B------:R-:W0:Y:S07]  /*0010*/  S2R R0, SR_TID.X ;  /* 0x0000000000007919 */ /* 0x000e2e0000002100 */
[----:B------:R-:W0:Y:S01]  /*0020*/  S2UR UR4, SR_CTAID.X ;  /* 0x00000000000479c3 */ /* 0x000e220000002500 */
[----:B------:R-:W1:Y:S01]  /*0030*/  LDCU UR5, c[0x0][0x388] ;  /* 0x00007100ff0577ac */ /* 0x000e620008000800 */
[----:B------:R-:W2:Y:S06]  /*0040*/  LDCU.64 UR6, c[0x0][0x358] ;  /* 0x00006b00ff0677ac */ /* 0x000eac0008000a00 */
[----:B------:R-:W0:Y:S08]  /*0050*/  LDC R5, c[0x0][0x360] ;  /* 0x0000d800ff057b82 */ /* 0x000e300000000800 */
[----:B------:R-:W3:Y:S01]  /*0060*/  LDC.64 R2, c[0x0][0x380] ;  /* 0x0000e000ff027b82 */ /* 0x000ee20000000a00 */
[----:B0-----:R-:W-:-:S05]  /*0070*/  IMAD R5, R5, UR4, R0 ;  /* 0x0000000405057c24 */ /* 0x001fca000f8e0200 */
[C---:B-1----:R-:W-:Y:S01]  /*0080*/  ISETP.GE.AND P0, PT, R5.reuse, UR5, PT ;  /* 0x0000000505007c0c */ /* 0x042fe2000bf06270 */
[----:B---3--:R-:W-:-:S12]  /*0090*/  IMAD.WIDE R2, R5, 0x4, R2 ;  /* 0x0000000405027825 */ /* 0x008fd800078e0202 */
[----:B--2---:R-:W2:Y:S01]  /*00a0*/  @!P0 LDG.E R5, desc[UR6][R2.64] ;  /* 0x0000000602058981 */ /* 0x004ea2000c1e1900 */
[----:B------:R-:W0:Y:S01]  /*00b0*/  S2UR UR5, SR_CgaCtaId ;  /* 0x00000000000579c3 */ /* 0x000e220000008800 */
[----:B------:R-:W-:Y:S02]  /*00c0*/  UMOV UR4, 0x400 ;  /* 0x0000040000047882 */ /* 0x000fe40000000000 */
[----:B0-----:R-:W-:-:S06]  /*00d0*/  ULEA UR4, UR5, UR4, 0x18 ;  /* 0x0000000405047291 */ /* 0x001fcc000f8ec0ff */
[----:B------:R-:W-:-:S05]  /*00e0*/  LEA R0, R0, UR4, 0x2 ;  /* 0x0000000400007c11 */ /* 0x000fca000f8e10ff */
[----:B------:R-:W0:Y:S01]  /*00f0*/  LDCU UR4, c[0x0][0x38c] ;  /* 0x00007180ff0477ac */ /* 0x000e220008000800 */
[----:B--2---:R-:W-:Y:S04]  /*0100*/  @!P0 STS [R0], R5 ;  /* 0x0000000500008388 */ /* 0x004fe80000000800 */
[----:B------:R-:W-:Y:S01]  /*0110*/  @P0 STS [R0], RZ ;  /* 0x000000ff00000388 */ /* 0x000fe20000000800 */
[----:B------:R-:W-:Y:S06]  /*0120*/  BAR.SYNC.DEFER_BLOCKING 0x0 ;  /* 0x0000000000007b1d */ /* 0x000fec0000010000 */
[----:B------:R-:W0:Y:S02]  /*0130*/  LDS R4, [R0] ;  /* 0x0000000000047984 */ /* 0x000e240000000800 */
[----:B0-----:R-:W-:-:S05]  /*0140*/  IMAD R7, R4, UR4, RZ ;  /* 0x0000000404077c24 */ /* 0x001fca000f8e02ff */
[----:B------:R0:W-:Y:S01]  /*0150*/  STS [R0], R7 ;  /* 0x0000000700007388 */ /* 0x0001e20000000800 */
[----:B------:R-:W-:Y:S06]  /*0160*/  BAR.SYNC.DEFER_BLOCKING 0x0 ;  /* 0x0000000000007b1d */ /* 0x000fec0000010000 */
[----:B------:R-:W-:Y:S05]  /*0170*/  @P0 EXIT ;  /* 0x000000000000094d */ /* 0x000fea0003800000 */
[----:B------:R-:W1:Y:S04]  /*0180*/  LDS R5, [R0] ;  /* 0x0000000000057984 */ /* 0x000e680000000800 */
[----:B-1----:R-:W-:Y:S01]  /*0190*/  STG.E desc[UR6][R2.64], R5 ;  /* 0x0000000502007986 */ /* 0x002fe2000c101906 */
[----:B------:R-:W-:Y:S05]  /*01a0*/  EXIT ;  /* 0x000000000000794d */ /* 0x000fea0003800000 */
.L_x_0:
[----:B------:R-:W-:-:S00]  /*01b0*/  BRA `(.L_x_0) ;  /* 0xfffffffc00fc7947 */ /* 0x000fc0000383ffff */
[----:B------:R-:W-:-:S00]  /*01c0*/  NOP ;  /* 0x0000000000007918 */ /* 0x000fc00000000000 */
        /* <DEDUP_REMOVED lines=11> */
.L_x_2:


//--------------------- .text._Z13kernel_globalPiii --------------------------
	.section	.text._Z13kernel_globalPiii,"ax",@progbits
	.align	128
        .global         _Z13kernel_globalPiii
        .type           _Z13kernel_globalPiii,@function
        .size           _Z13kernel_globalPiii,(.L_x_3 - _Z13kernel_globalPiii)
        .other          _Z13kernel_globalPiii,@"STO_CUDA_ENTRY STV_DEFAULT"
_Z13kernel_globalPiii:
.text._Z13kernel_globalPiii:
[----:B------:R-:W-:Y:S01]  /*0000*/  LDC R1, c[0x0][0x37c] ;  /* 0x0000df00ff017b82 */ /* 0x000fe20000000800 */
[----:B------:R-:W0:Y:S07]  /*0010*/  S2R R5, SR_TID.X ;  /* 0x0000000000057919 */ /* 0x000e2e0000002100 */
[----:B------:R-:W0:Y:S01]  /*0020*/  S2UR UR4, SR_CTAID.X ;  /* 0x00000000000479c3 */ /* 0x000e220000002500 */
[----:B------:R-:W1:Y:S07]  /*0030*/  LDCU UR5, c[0x0][0x388] ;  /* 0x00007100ff0577ac */ /* 0x000e6e0008000800 */
[----:B------:R-:W0:Y:S02]  /*0040*/  LDC R0, c[0x0][0x360] ;  /* 0x0000d800ff007b82 */ /* 0x000e240000000800 */
[----:B0-----:R-:W-:-:S05]  /*0050*/  IMAD R5, R0, UR4, R5 ;  /* 0x0000000400057c24 */ /* 0x001fca000f8e0205 */
[----:B-1----:R-:W-:-:S13]  /*0060*/  ISETP.GE.AND P0, PT, R5, UR5, PT ;  /* 0x0000000505007c0c */ /* 0x002fda000bf06270 */
[----:B------:R-:W-:Y:S05]  /*0070*/  @P0 EXIT ;  /* 0x000000000000094d */ /* 0x000fea0003800000 */
[----:B------:R-:W0:Y:S01]  /*0080*/  LDC.64 R2, c[0x0][0x380] ;  /* 0x0000e000ff027b82 */ /* 0x000e220000000a00 */
[----:B------:R-:W1:Y:S01]  /*0090*/  LDCU.64 UR4, c[0x0][0x358] ;  /* 0x00006b00ff0477ac */ /* 0x000e620008000a00 */
[----:B------:R-:W2:Y:S01]  /*00a0*/  LDCU UR6, c[0x0][0x38c] ;  /* 0x00007180ff0677ac */ /* 0x000ea20008000800 */
[----:B0-----:R-:W-:-:S05]  /*00b0*/  IMAD.WIDE R2, R5, 0x4, R2 ;  /* 0x0000000405027825 */ /* 0x001fca00078e0202 */
[----:B-1----:R-:W2:Y:S02]  /*00c0*/  LDG.E R0, desc[UR4][R2.64] ;  /* 0x0000000402007981 */ /* 0x002ea4000c1e1900 */
[----:B--2---:R-:W-:-:S05]  /*00d0*/  IMAD R5, R0, UR6, RZ ;  /* 0x0000000600057c24 */ /* 0x004fca000f8e02ff */
[----:B------:R-:W-:Y:S01]  /*00e0*/  STG.E desc[UR4][R2.64], R5 ;  /* 0x0000000502007986 */ /* 0x000fe2000c101904 */
[----:B------:R-:W-:Y:S05]  /*00f0*/  EXIT ;  /* 0x000000000000794d */ /* 0x000fea0003800000 */
.L_x_1:
        /* <DEDUP_REMOVED lines=16> */
.L_x_3:


//--------------------- .nv.shared._Z13kernel_sharedPiii --------------------------
	.section	.nv.shared._Z13kernel_sharedPiii,"aw",@nobits
	.sectionflags	@""
	.align	4
.nv.shared._Z13kernel_sharedPiii:
	.zero		2048


//--------------------- .nv.shared.reserved.0     --------------------------
	.section	.nv.shared.reserved.0,"aw",@nobits
	.weak		__nv_reservedSMEM_offset_0_alias
	.size		__nv_reservedSMEM_offset_0_alias, 0, 64
	.other		__nv_reservedSMEM_offset_0_alias,@"STO_CUDA_RESERVED_SHARED STV_DEFAULT"
__nv_reservedSMEM_offset_0_alias:
	.zero		0
	.zero		64


//--------------------- .nv.constant0._Z13kernel_sharedPiii --------------------------
	.section	.nv.constant0._Z13kernel_sharedPiii,"a",@progbits
	.sectionflags	@""
	.align	4
.nv.constant0._Z13kernel_sharedPiii:
	.zero		912


//--------------------- .nv.constant0._Z13kernel_globalPiii --------------------------
	.section	.nv.constant0._Z13kernel_globalPiii,"a",@progbits
	.sectionflags	@""
	.align	4
.nv.constant0._Z13kernel_globalPiii:
	.zero		912


//--------------------- SYMBOLS --------------------------

	.type		.nv.reservedSmem.offset0,@object
	.size		.nv.reservedSmem.offset0,0x4
	.type		.nv.reservedSmem.cap,@object
	.size		.nv.reservedSmem.cap,0x4
